//
// Generated by NVIDIA NVVM Compiler
//
// Compiler Build ID: CL-36424714
// Cuda compilation tools, release 13.0, V13.0.88
// Based on NVVM 20.0.0
//

.version 9.0
.target sm_100
.address_size 64

	// .globl	_Z12fixed_pchaseILi1ELi400000ELi1000EEvPi

.visible .entry _Z12fixed_pchaseILi1ELi400000ELi1000EEvPi(
	.param .u64 .ptr .align 1 _Z12fixed_pchaseILi1ELi400000ELi1000EEvPi_param_0
)
{
	.reg .pred 	%p<3>;
	.reg .b32 	%r<40>;
	.reg .b64 	%rd<7>;

	ld.param.u64 	%rd4, [_Z12fixed_pchaseILi1ELi400000ELi1000EEvPi_param_0];
	cvta.to.global.u64 	%rd5, %rd4;
	add.s64 	%rd1, %rd5, 64;
	mov.b32 	%r38, 0;
$L__BB0_1:
	mov.b32 	%r39, 0;
	mov.u64 	%rd6, %rd1;
$L__BB0_2:
	st.global.u32 	[%rd6+-64], %r39;
	add.s32 	%r7, %r39, 1;
	st.global.u32 	[%rd6+-60], %r7;
	add.s32 	%r8, %r39, 2;
	st.global.u32 	[%rd6+-56], %r8;
	add.s32 	%r9, %r39, 3;
	st.global.u32 	[%rd6+-52], %r9;
	add.s32 	%r10, %r39, 4;
	st.global.u32 	[%rd6+-48], %r10;
	add.s32 	%r11, %r39, 5;
	st.global.u32 	[%rd6+-44], %r11;
	add.s32 	%r12, %r39, 6;
	st.global.u32 	[%rd6+-40], %r12;
	add.s32 	%r13, %r39, 7;
	st.global.u32 	[%rd6+-36], %r13;
	add.s32 	%r14, %r39, 8;
	st.global.u32 	[%rd6+-32], %r14;
	add.s32 	%r15, %r39, 9;
	st.global.u32 	[%rd6+-28], %r15;
	add.s32 	%r16, %r39, 10;
	st.global.u32 	[%rd6+-24], %r16;
	add.s32 	%r17, %r39, 11;
	st.global.u32 	[%rd6+-20], %r17;
	add.s32 	%r18, %r39, 12;
	st.global.u32 	[%rd6+-16], %r18;
	add.s32 	%r19, %r39, 13;
	st.global.u32 	[%rd6+-12], %r19;
	add.s32 	%r20, %r39, 14;
	st.global.u32 	[%rd6+-8], %r20;
	add.s32 	%r21, %r39, 15;
	st.global.u32 	[%rd6+-4], %r21;
	add.s32 	%r22, %r39, 16;
	st.global.u32 	[%rd6], %r22;
	add.s32 	%r23, %r39, 17;
	st.global.u32 	[%rd6+4], %r23;
	add.s32 	%r24, %r39, 18;
	st.global.u32 	[%rd6+8], %r24;
	add.s32 	%r25, %r39, 19;
	st.global.u32 	[%rd6+12], %r25;
	add.s32 	%r26, %r39, 20;
	st.global.u32 	[%rd6+16], %r26;
	add.s32 	%r27, %r39, 21;
	st.global.u32 	[%rd6+20], %r27;
	add.s32 	%r28, %r39, 22;
	st.global.u32 	[%rd6+24], %r28;
	add.s32 	%r29, %r39, 23;
	st.global.u32 	[%rd6+28], %r29;
	add.s32 	%r30, %r39, 24;
	st.global.u32 	[%rd6+32], %r30;
	add.s32 	%r31, %r39, 25;
	st.global.u32 	[%rd6+36], %r31;
	add.s32 	%r32, %r39, 26;
	st.global.u32 	[%rd6+40], %r32;
	add.s32 	%r33, %r39, 27;
	st.global.u32 	[%rd6+44], %r33;
	add.s32 	%r34, %r39, 28;
	st.global.u32 	[%rd6+48], %r34;
	add.s32 	%r35, %r39, 29;
	st.global.u32 	[%rd6+52], %r35;
	add.s32 	%r36, %r39, 30;
	st.global.u32 	[%rd6+56], %r36;
	add.s32 	%r37, %r39, 31;
	st.global.u32 	[%rd6+60], %r37;
	add.s64 	%rd6, %rd6, 128;
	add.s32 	%r39, %r39, 32;
	setp.ne.s32 	%p1, %r39, 400000;
	@%p1 bra 	$L__BB0_2;
	add.s32 	%r38, %r38, 1;
	setp.ne.s32 	%p2, %r38, 1000;
	@%p2 bra 	$L__BB0_1;
	ret;

}


// ===== COMPILED SASS (sm_100) =====

	.target	sm_100

	.elftype	@"ET_EXEC"


//--------------------- .note.nv.tkinfo           --------------------------
	.section	.note.nv.tkinfo,"",@"SHT_NOTE"
	.sectionflags	@"SHF_NOTE_NV_TKINFO"
	.tkinfo
        /*0018*/ 	.word	0x00000002
        /*0030*/ 	.string	""
        /*0030*/ 	.string	"ptxas"
        /*0030*/ 	.string	"Cuda compilation tools, release 13.0, V13.0.88"
        /*0030*/ 	.string	"Build cuda_13.0.r13.0/compiler.36424714_0"
        /*0030*/ 	.string	"-arch sm_100 -m 64 "



//--------------------- .note.nv.cuinfo           --------------------------
	.section	.note.nv.cuinfo,"",@"SHT_NOTE"
	.sectionflags	@"SHF_NOTE_NV_CUINFO"
        /*0018*/ 	.short	0x0002
        /*001a*/ 	.short	0x0064
        /*001c*/ 	.short	0x0082
	.zero		2


//--------------------- .nv.info                  --------------------------
	.section	.nv.info,"",@"SHT_CUDA_INFO"
	.align	4


	//----- nvinfo : EIATTR_REGCOUNT
	.align		4
        /*0000*/ 	.byte	0x04, 0x2f
        /*0002*/ 	.short	(.L_1 - .L_0)
	.align		4
.L_0:
        /*0004*/ 	.word	index@(_Z12fixed_pchaseILi1ELi400000ELi1000EEvPi)
        /*0008*/ 	.word	0x0000001c


	//----- nvinfo : EIATTR_FRAME_SIZE
	.align		4
.L_1:
        /*000c*/ 	.byte	0x04, 0x11
        /*000e*/ 	.short	(.L_3 - .L_2)
	.align		4
.L_2:
        /*0010*/ 	.word	index@(_Z12fixed_pchaseILi1ELi400000ELi1000EEvPi)
        /*0014*/ 	.word	0x00000000


	//----- nvinfo : EIATTR_MIN_STACK_SIZE
	.align		4
.L_3:
        /*0018*/ 	.byte	0x04, 0x12
        /*001a*/ 	.short	(.L_5 - .L_4)
	.align		4
.L_4:
        /*001c*/ 	.word	index@(_Z12fixed_pchaseILi1ELi400000ELi1000EEvPi)
        /*0020*/ 	.word	0x00000000
.L_5:


//--------------------- .nv.compat                --------------------------
	.section	.nv.compat,"",@"SHT_CUDA_COMPAT_INFO"
	.align	4
        /*0000*/ 	.byte	0x02, 0x09, 0x00, 0x00, 0x02, 0x02, 0x01, 0x00, 0x02, 0x05, 0x05, 0x00, 0x03, 0x07, 0x01, 0x01
        /*0010*/ 	.byte	0x02, 0x03, 0x00, 0x00, 0x02, 0x06, 0x01, 0x00, 0x04, 0x0b, 0x08, 0x00, 0x09, 0x00, 0x00, 0x00
        /*0020*/ 	.byte	0x00, 0x00, 0x00, 0x00


//--------------------- .nv.info._Z12fixed_pchaseILi1ELi400000ELi1000EEvPi --------------------------
	.section	.nv.info._Z12fixed_pchaseILi1ELi400000ELi1000EEvPi,"",@"SHT_CUDA_INFO"
	.sectionflags	@""
	.align	4


	//----- nvinfo : EIATTR_CUDA_API_VERSION
	.align		4
        /*0000*/ 	.byte	0x04, 0x37
        /*0002*/ 	.short	(.L_7 - .L_6)
.L_6:
        /*0004*/ 	.word	0x00000082


	//----- nvinfo : EIATTR_KPARAM_INFO
	.align		4
.L_7:
        /*0008*/ 	.byte	0x04, 0x17
        /*000a*/ 	.short	(.L_9 - .L_8)
.L_8:
        /*000c*/ 	.word	0x00000000
        /*0010*/ 	.short	0x0000
        /*0012*/ 	.short	0x0000
        /*0014*/ 	.byte	0x00, 0xf5, 0x21, 0x00


	//----- nvinfo : EIATTR_SPARSE_MMA_MASK
	.align		4
.L_9:
        /*0018*/ 	.byte	0x03, 0x50
        /*001a*/ 	.short	0x0000


	//----- nvinfo : EIATTR_MAXREG_COUNT
	.align		4
        /*001c*/ 	.byte	0x03, 0x1b
        /*001e*/ 	.short	0x00ff


	//----- nvinfo : EIATTR_MERCURY_ISA_VERSION
	.align		4
        /*0020*/ 	.byte	0x03, 0x5f
        /*0022*/ 	.short	0x0101


	//----- nvinfo : EIATTR_VRC_CTA_INIT_COUNT
	.align		4
        /*0024*/ 	.byte	0x02, 0x4a
	.zero		1
	.zero		1


	//----- nvinfo : EIATTR_EXIT_INSTR_OFFSETS
	.align		4
        /*0028*/ 	.byte	0x04, 0x1c
        /*002a*/ 	.short	(.L_11 - .L_10)


	//   ....[0]....
.L_10:
        /*002c*/ 	.word	0x00000520


	//----- nvinfo : EIATTR_CBANK_PARAM_SIZE
	.align		4
.L_11:
        /*0030*/ 	.byte	0x03, 0x19
        /*0032*/ 	.short	0x0008


	//----- nvinfo : EIATTR_PARAM_CBANK
	.align		4
        /*0034*/ 	.byte	0x04, 0x0a
        /*0036*/ 	.short	(.L_13 - .L_12)
	.align		4
.L_12:
        /*0038*/ 	.word	index@(.nv.constant0._Z12fixed_pchaseILi1ELi400000ELi1000EEvPi)
        /*003c*/ 	.short	0x0380
        /*003e*/ 	.short	0x0008


	//----- nvinfo : EIATTR_SW_WAR
	.align		4
.L_13:
        /*0040*/ 	.byte	0x04, 0x36
        /*0042*/ 	.short	(.L_15 - .L_14)
.L_14:
        /*0044*/ 	.word	0x00000008
.L_15:


//--------------------- .nv.callgraph             --------------------------
	.section	.nv.callgraph,"",@"SHT_CUDA_CALLGRAPH"
	.align	4
	.sectionentsize	8
	.align		4
        /*0000*/ 	.word	0x00000000
	.align		4
        /*0004*/ 	.word	0xffffffff
	.align		4
        /*0008*/ 	.word	0x00000000
	.align		4
        /*000c*/ 	.word	0xfffffffe
	.align		4
        /*0010*/ 	.word	0x00000000
	.align		4
        /*0014*/ 	.word	0xfffffffd
	.align		4
        /*0018*/ 	.word	0x00000000
	.align		4
        /*001c*/ 	.word	0xfffffffc


//--------------------- .text._Z12fixed_pchaseILi1ELi400000ELi1000EEvPi --------------------------
	.section	.text._Z12fixed_pchaseILi1ELi400000ELi1000EEvPi,"ax",@progbits
	.align	128
        .global         _Z12fixed_pchaseILi1ELi400000ELi1000EEvPi
        .type           _Z12fixed_pchaseILi1ELi400000ELi1000EEvPi,@function
        .size           _Z12fixed_pchaseILi1ELi400000ELi1000EEvPi,(.L_x_3 - _Z12fixed_pchaseILi1ELi400000ELi1000EEvPi)
        .other          _Z12fixed_pchaseILi1ELi400000ELi1000EEvPi,@"STO_CUDA_ENTRY STV_DEFAULT"
_Z12fixed_pchaseILi1ELi400000ELi1000EEvPi:
.text._Z12fixed_pchaseILi1ELi400000ELi1000EEvPi:
[----:B------:R-:W-:Y:S01]  /*0000*/  LDC R1, c[0x0][0x37c] ;  /* 0x0000df00ff017b82 */ /* 0x000fe20000000800 */
[----:B------:R-:W0:Y:S01]  /*0010*/  LDCU.64 UR6, c[0x0][0x380] ;  /* 0x00007000ff0677ac */ /* 0x000e220008000a00 */
[----:B------:R-:W1:Y:S01]  /*0020*/  LDCU.64 UR8, c[0x0][0x358] ;  /* 0x00006b00ff0877ac */ /* 0x000e620008000a00 */
[----:B------:R-:W-:Y:S01]  /*0030*/  UMOV UR4, URZ ;  /* 0x000000ff00047c82 */ /* 0x000fe20008000000 */
[----:B0-----:R-:W-:-:S04]  /*0040*/  UIADD3 UR5, UP0, UPT, UR6, 0x40, URZ ;  /* 0x0000004006057890 */ /* 0x001fc8000ff1e0ff */
[----:B-1----:R-:W-:-:S12]  /*0050*/  UIADD3.X UR6, UPT, UPT, URZ, UR7, URZ, UP0, !UPT ;  /* 0x00000007ff067290 */ /* 0x002fd800087fe4ff */
.L_x_1:
[----:B------:R-:W-:Y:S01]  /*0060*/  UIADD3 UR4, UPT, UPT, UR4, 0x1, URZ ;  /* 0x0000000104047890 */ /* 0x000fe2000fffe0ff */
[----:B------:R-:W-:Y:S01]  /*0070*/  IMAD.MOV.U32 R5, RZ, RZ, RZ ;  /* 0x000000ffff057224 */ /* 0x000fe200078e00ff */
[----:B------:R-:W-:Y:S01]  /*0080*/  MOV R9, UR6 ;  /* 0x0000000600097c02 */ /* 0x000fe20008000f00 */
[----:B------:R-:W-:Y:S01]  /*0090*/  IMAD.U32 R0, RZ, RZ, UR5 ;  /* 0x00000005ff007e24 */ /* 0x000fe2000f8e00ff */
[----:B-1----:R-:W-:-:S11]  /*00a0*/  UISETP.NE.AND UP0, UPT, UR4, 0x3e8, UPT ;  /* 0x000003e80400788c */ /* 0x002fd6000bf05270 */
.L_x_0:
[C---:B-1----:R-:W-:Y:S01]  /*00b0*/  VIADD R7, R5.reuse, 0x1 ;  /* 0x0000000105077836 */ /* 0x042fe20000000000 */
[----:B------:R-:W-:Y:S01]  /*00c0*/  MOV R2, R0 ;  /* 0x0000000000027202 */ /* 0x000fe20000000f00 */
[----:B------:R-:W-:Y:S01]  /*00d0*/  IMAD.MOV.U32 R3, RZ, RZ, R9 ;  /* 0x000000ffff037224 */ /* 0x000fe200078e0009 */
[C---:B------:R-:W-:Y:S01]  /*00e0*/  IADD3 R9, PT, PT, R5.reuse, 0x2, RZ ;  /* 0x0000000205097810 */ /* 0x040fe20007ffe0ff */
[C---:B------:R-:W-:Y:S01]  /*00f0*/  VIADD R11, R5.reuse, 0x3 ;  /* 0x00000003050b7836 */ /* 0x040fe20000000000 */
[C---:B------:R-:W-:Y:S01]  /*0100*/  IADD3 R13, PT, PT, R5.reuse, 0x4, RZ ;  /* 0x00000004050d7810 */ /* 0x040fe20007ffe0ff */
[C---:B------:R-:W-:Y:S01]  /*0110*/  VIADD R15, R5.reuse, 0x5 ;  /* 0x00000005050f7836 */ /* 0x040fe20000000000 */
[----:B------:R0:W-:Y:S01]  /*0120*/  STG.E desc[UR8][R2.64+-0x3c], R7 ;  /* 0xffffc40702007986 */ /* 0x0001e2000c101908 */
[C---:B------:R-:W-:Y:S01]  /*0130*/  IADD3 R17, PT, PT, R5.reuse, 0x6, RZ ;  /* 0x0000000605117810 */ /* 0x040fe20007ffe0ff */
[C---:B------:R-:W-:Y:S01]  /*0140*/  VIADD R19, R5.reuse, 0x7 ;  /* 0x0000000705137836 */ /* 0x040fe20000000000 */
[C---:B------:R-:W-:Y:S01]  /*0150*/  IADD3 R21, PT, PT, R5.reuse, 0x8, RZ ;  /* 0x0000000805157810 */ /* 0x040fe20007ffe0ff */
[C---:B------:R-:W-:Y:S01]  /*0160*/  VIADD R25, R5.reuse, 0xb ;  /* 0x0000000b05197836 */ /* 0x040fe20000000000 */
[----:B------:R-:W-:Y:S01]  /*0170*/  IADD3 R23, PT, PT, R5, 0xa, RZ ;  /* 0x0000000a05177810 */ /* 0x000fe20007ffe0ff */
[----:B------:R1:W-:Y:S01]  /*0180*/  STG.E desc[UR8][R2.64+-0x38], R9 ;  /* 0xffffc80902007986 */ /* 0x0003e2000c101908 */
[----:B------:R-:W-:-:S03]  /*0190*/  IADD3 R0, P1, PT, R2, 0x80, RZ ;  /* 0x0000008002007810 */ /* 0x000fc60007f3e0ff */
[----:B------:R2:W-:Y:S01]  /*01a0*/  STG.E desc[UR8][R2.64+-0x34], R11 ;  /* 0xffffcc0b02007986 */ /* 0x0005e2000c101908 */
[----:B0-----:R-:W-:-:S03]  /*01b0*/  VIADD R7, R5, 0x9 ;  /* 0x0000000905077836 */ /* 0x001fc60000000000 */
[----:B------:R0:W-:Y:S04]  /*01c0*/  STG.E desc[UR8][R2.64+-0x30], R13 ;  /* 0xffffd00d02007986 */ /* 0x0001e8000c101908 */
[----:B------:R3:W-:Y:S01]  /*01d0*/  STG.E desc[UR8][R2.64+-0x2c], R15 ;  /* 0xffffd40f02007986 */ /* 0x0007e2000c101908 */
[----:B-1----:R-:W-:-:S03]  /*01e0*/  IADD3 R9, PT, PT, R5, 0xc, RZ ;  /* 0x0000000c05097810 */ /* 0x002fc60007ffe0ff */
[----:B------:R1:W-:Y:S01]  /*01f0*/  STG.E desc[UR8][R2.64+-0x28], R17 ;  /* 0xffffd81102007986 */ /* 0x0003e2000c101908 */
[----:B--2---:R-:W-:-:S03]  /*0200*/  VIADD R11, R5, 0xd ;  /* 0x0000000d050b7836 */ /* 0x004fc60000000000 */
[----:B------:R2:W-:Y:S01]  /*0210*/  STG.E desc[UR8][R2.64+-0x24], R19 ;  /* 0xffffdc1302007986 */ /* 0x0005e2000c101908 */
[----:B0-----:R-:W-:-:S03]  /*0220*/  IADD3 R13, PT, PT, R5, 0xe, RZ ;  /* 0x0000000e050d7810 */ /* 0x001fc60007ffe0ff */
[----:B------:R0:W-:Y:S01]  /*0230*/  STG.E desc[UR8][R2.64+-0x20], R21 ;  /* 0xffffe01502007986 */ /* 0x0001e2000c101908 */
[----:B---3--:R-:W-:-:S03]  /*0240*/  VIADD R15, R5, 0xf ;  /* 0x0000000f050f7836 */ /* 0x008fc60000000000 */
[----:B------:R3:W-:Y:S01]  /*0250*/  STG.E desc[UR8][R2.64+-0x1c], R7 ;  /* 0xffffe40702007986 */ /* 0x0007e2000c101908 */
[----:B-1----:R-:W-:-:S03]  /*0260*/  IADD3 R17, PT, PT, R5, 0x10, RZ ;  /* 0x0000001005117810 */ /* 0x002fc60007ffe0ff */
[----:B------:R1:W-:Y:S01]  /*0270*/  STG.E desc[UR8][R2.64+-0x18], R23 ;  /* 0xffffe81702007986 */ /* 0x0003e2000c101908 */
[----:B--2---:R-:W-:-:S03]  /*0280*/  IADD3 R19, PT, PT, R5, 0x12, RZ ;  /* 0x0000001205137810 */ /* 0x004fc60007ffe0ff */
[----:B------:R2:W-:Y:S01]  /*0290*/  STG.E desc[UR8][R2.64+-0x14], R25 ;  /* 0xffffec1902007986 */ /* 0x0005e2000c101908 */
[C---:B0-----:R-:W-:Y:S02]  /*02a0*/  VIADD R21, R5.reuse, 0x13 ;  /* 0x0000001305157836 */ /* 0x041fe40000000000 */
[C---:B---3--:R-:W-:Y:S01]  /*02b0*/  VIADD R7, R5.reuse, 0x11 ;  /* 0x0000001105077836 */ /* 0x048fe20000000000 */
[----:B------:R0:W-:Y:S01]  /*02c0*/  STG.E desc[UR8][R2.64+-0x10], R9 ;  /* 0xfffff00902007986 */ /* 0x0001e2000c101908 */
[----:B-1----:R-:W-:-:S03]  /*02d0*/  IADD3 R23, PT, PT, R5, 0x14, RZ ;  /* 0x0000001405177810 */ /* 0x002fc60007ffe0ff */
[----:B------:R1:W-:Y:S01]  /*02e0*/  STG.E desc[UR8][R2.64+-0xc], R11 ;  /* 0xfffff40b02007986 */ /* 0x0003e2000c101908 */
[----:B--2---:R-:W-:-:S03]  /*02f0*/  VIADD R25, R5, 0x15 ;  /* 0x0000001505197836 */ /* 0x004fc60000000000 */
[----:B------:R2:W-:Y:S04]  /*0300*/  STG.E desc[UR8][R2.64+-0x8], R13 ;  /* 0xfffff80d02007986 */ /* 0x0005e8000c101908 */
[----:B------:R3:W-:Y:S01]  /*0310*/  STG.E desc[UR8][R2.64+-0x4], R15 ;  /* 0xfffffc0f02007986 */ /* 0x0007e2000c101908 */
[----:B0-----:R-:W-:-:S03]  /*0320*/  IADD3 R9, PT, PT, R5, 0x16, RZ ;  /* 0x0000001605097810 */ /* 0x001fc60007ffe0ff */
[----:B------:R0:W-:Y:S01]  /*0330*/  STG.E desc[UR8][R2.64], R17 ;  /* 0x0000001102007986 */ /* 0x0001e2000c101908 */
[----:B-1----:R-:W-:-:S03]  /*0340*/  VIADD R11, R5, 0x17 ;  /* 0x00000017050b7836 */ /* 0x002fc60000000000 */
[----:B------:R1:W-:Y:S01]  /*0350*/  STG.E desc[UR8][R2.64+0x4], R7 ;  /* 0x0000040702007986 */ /* 0x0003e2000c101908 */
[----:B--2---:R-:W-:-:S03]  /*0360*/  IADD3 R13, PT, PT, R5, 0x18, RZ ;  /* 0x00000018050d7810 */ /* 0x004fc60007ffe0ff */
[----:B------:R2:W-:Y:S01]  /*0370*/  STG.E desc[UR8][R2.64+0x8], R19 ;  /* 0x0000081302007986 */ /* 0x0005e2000c101908 */
[----:B---3--:R-:W-:-:S03]  /*0380*/  VIADD R15, R5, 0x19 ;  /* 0x00000019050f7836 */ /* 0x008fc60000000000 */
[----:B------:R3:W-:Y:S01]  /*0390*/  STG.E desc[UR8][R2.64+0xc], R21 ;  /* 0x00000c1502007986 */ /* 0x0007e2000c101908 */
[----:B0-----:R-:W-:-:S03]  /*03a0*/  IADD3 R17, PT, PT, R5, 0x1a, RZ ;  /* 0x0000001a05117810 */ /* 0x001fc60007ffe0ff */
[----:B------:R0:W-:Y:S01]  /*03b0*/  STG.E desc[UR8][R2.64+0x10], R23 ;  /* 0x0000101702007986 */ /* 0x0001e2000c101908 */
[----:B-1----:R-:W-:-:S03]  /*03c0*/  VIADD R7, R5, 0x1b ;  /* 0x0000001b05077836 */ /* 0x002fc60000000000 */
[----:B------:R1:W-:Y:S01]  /*03d0*/  STG.E desc[UR8][R2.64+0x14], R25 ;  /* 0x0000141902007986 */ /* 0x0003e2000c101908 */
[C---:B--2---:R-:W-:Y:S01]  /*03e0*/  IADD3 R19, PT, PT, R5.reuse, 0x1c, RZ ;  /* 0x0000001c05137810 */ /* 0x044fe20007ffe0ff */
[C---:B---3--:R-:W-:Y:S02]  /*03f0*/  VIADD R21, R5.reuse, 0x1d ;  /* 0x0000001d05157836 */ /* 0x048fe40000000000 */
[----:B------:R2:W-:Y:S01]  /*0400*/  STG.E desc[UR8][R2.64+-0x40], R5 ;  /* 0xffffc00502007986 */ /* 0x0005e2000c101908 */
[----:B0-----:R-:W-:-:S03]  /*0410*/  IADD3 R23, PT, PT, R5, 0x1e, RZ ;  /* 0x0000001e05177810 */ /* 0x001fc60007ffe0ff */
[----:B------:R0:W-:Y:S01]  /*0420*/  STG.E desc[UR8][R2.64+0x18], R9 ;  /* 0x0000180902007986 */ /* 0x0001e2000c101908 */
[----:B-1----:R-:W-:-:S03]  /*0430*/  VIADD R25, R5, 0x1f ;  /* 0x0000001f05197836 */ /* 0x002fc60000000000 */
[----:B------:R1:W-:Y:S01]  /*0440*/  STG.E desc[UR8][R2.64+0x1c], R11 ;  /* 0x00001c0b02007986 */ /* 0x0003e2000c101908 */
[----:B--2---:R-:W-:-:S03]  /*0450*/  IADD3 R5, PT, PT, R5, 0x20, RZ ;  /* 0x0000002005057810 */ /* 0x004fc60007ffe0ff */
[----:B------:R1:W-:Y:S01]  /*0460*/  STG.E desc[UR8][R2.64+0x20], R13 ;  /* 0x0000200d02007986 */ /* 0x0003e2000c101908 */
[----:B------:R-:W-:-:S03]  /*0470*/  ISETP.NE.AND P0, PT, R5, 0x61a80, PT ;  /* 0x00061a800500780c */ /* 0x000fc60003f05270 */
[----:B------:R1:W-:Y:S01]  /*0480*/  STG.E desc[UR8][R2.64+0x24], R15 ;  /* 0x0000240f02007986 */ /* 0x0003e2000c101908 */
[----:B0-----:R-:W-:-:S03]  /*0490*/  IMAD.X R9, RZ, RZ, R3, P1 ;  /* 0x000000ffff097224 */ /* 0x001fc600008e0603 */
[----:B------:R1:W-:Y:S04]  /*04a0*/  STG.E desc[UR8][R2.64+0x28], R17 ;  /* 0x0000281102007986 */ /* 0x0003e8000c101908 */
[----:B------:R1:W-:Y:S04]  /*04b0*/  STG.E desc[UR8][R2.64+0x2c], R7 ;  /* 0x00002c0702007986 */ /* 0x0003e8000c101908 */
[----:B------:R1:W-:Y:S04]  /*04c0*/  STG.E desc[UR8][R2.64+0x30], R19 ;  /* 0x0000301302007986 */ /* 0x0003e8000c101908 */
[----:B------:R1:W-:Y:S04]  /*04d0*/  STG.E desc[UR8][R2.64+0x34], R21 ;  /* 0x0000341502007986 */ /* 0x0003e8000c101908 */
[----:B------:R1:W-:Y:S04]  /*04e0*/  STG.E desc[UR8][R2.64+0x38], R23 ;  /* 0x0000381702007986 */ /* 0x0003e8000c101908 */
[----:B------:R1:W-:Y:S01]  /*04f0*/  STG.E desc[UR8][R2.64+0x3c], R25 ;  /* 0x00003c1902007986 */ /* 0x0003e2000c101908 */
[----:B------:R-:W-:Y:S05]  /*0500*/  @P0 BRA `(.L_x_0) ;  /* 0xfffffff800e80947 */ /* 0x000fea000383ffff */
[----:B------:R-:W-:Y:S05]  /*0510*/  BRA.U UP0, `(.L_x_1) ;  /* 0xfffffff900d07547 */ /* 0x000fea000b83ffff */
[----:B------:R-:W-:Y:S05]  /*0520*/  EXIT ;  /* 0x000000000000794d */ /* 0x000fea0003800000 */
.L_x_2:
[----:B------:R-:W-:-:S00]  /*0530*/  BRA `(.L_x_2) ;  /* 0xfffffffc00fc7947 */ /* 0x000fc0000383ffff */
[----:B------:R-:W-:-:S00]  /*0540*/  NOP ;  /* 0x0000000000007918 */ /* 0x000fc00000000000 */
        /* <DEDUP_REMOVED lines=11> */
.L_x_3:


//--------------------- .nv.shared.reserved.0     --------------------------
	.section	.nv.shared.reserved.0,"aw",@nobits
	.weak		__nv_reservedSMEM_offset_0_alias
	.size		__nv_reservedSMEM_offset_0_alias, 0, 64
	.other		__nv_reservedSMEM_offset_0_alias,@"STO_CUDA_RESERVED_SHARED STV_DEFAULT"
__nv_reservedSMEM_offset_0_alias:
	.zero		0
	.zero		64


//--------------------- .nv.constant0._Z12fixed_pchaseILi1ELi400000ELi1000EEvPi --------------------------
	.section	.nv.constant0._Z12fixed_pchaseILi1ELi400000ELi1000EEvPi,"a",@progbits
	.sectionflags	@""
	.align	4
.nv.constant0._Z12fixed_pchaseILi1ELi400000ELi1000EEvPi:
	.zero		904


//--------------------- SYMBOLS --------------------------

	.type		.nv.reservedSmem.offset0,@object
	.size		.nv.reservedSmem.offset0,0x4
